//
// Generated by NVIDIA NVVM Compiler
//
// Compiler Build ID: CL-36424714
// Cuda compilation tools, release 13.0, V13.0.88
// Based on NVVM 20.0.0
//

.version 9.0
.target sm_100
.address_size 64

	// .globl	_Z6kernelv
.extern .func __assertfail
(
	.param .b64 __assertfail_param_0,
	.param .b64 __assertfail_param_1,
	.param .b32 __assertfail_param_2,
	.param .b64 __assertfail_param_3,
	.param .b64 __assertfail_param_4
)
;
.global .align 1 .b8 __unnamed_1[14] = {118, 111, 105, 100, 32, 107, 101, 114, 110, 101, 108, 40, 41};
.global .align 1 .b8 $str[6] = {102, 97, 108, 115, 101};
.global .align 1 .b8 $str$1[10] = {97, 115, 115, 101, 114, 116, 46, 99, 117};

.visible .entry _Z6kernelv()
{
	.reg .b64 	%rd<7>;

	mov.u64 	%rd1, $str;
	cvta.global.u64 	%rd2, %rd1;
	mov.u64 	%rd3, $str$1;
	cvta.global.u64 	%rd4, %rd3;
	mov.u64 	%rd5, __unnamed_1;
	cvta.global.u64 	%rd6, %rd5;
	{ // callseq 0, 0
	.param .b64 param0;
	st.param.b64 	[param0], %rd2;
	.param .b64 param1;
	st.param.b64 	[param1], %rd4;
	.param .b32 param2;
	st.param.b32 	[param2], 11;
	.param .b64 param3;
	st.param.b64 	[param3], %rd6;
	.param .b64 param4;
	st.param.b64 	[param4], 1;
	call.uni 
	__assertfail, 
	(
	param0, 
	param1, 
	param2, 
	param3, 
	param4
	);
	} // callseq 0
	ret;

}


// ===== COMPILED SASS (sm_100) =====

	.target	sm_100

	.elftype	@"ET_EXEC"


//--------------------- .note.nv.tkinfo           --------------------------
	.section	.note.nv.tkinfo,"",@"SHT_NOTE"
	.sectionflags	@"SHF_NOTE_NV_TKINFO"
	.tkinfo
        /*0018*/ 	.word	0x00000002
        /*0030*/ 	.string	""
        /*0030*/ 	.string	"ptxas"
        /*0030*/ 	.string	"Cuda compilation tools, release 13.0, V13.0.88"
        /*0030*/ 	.string	"Build cuda_13.0.r13.0/compiler.36424714_0"
        /*0030*/ 	.string	"-arch sm_100 -m 64 "



//--------------------- .note.nv.cuinfo           --------------------------
	.section	.note.nv.cuinfo,"",@"SHT_NOTE"
	.sectionflags	@"SHF_NOTE_NV_CUINFO"
        /*0018*/ 	.short	0x0002
        /*001a*/ 	.short	0x0064
        /*001c*/ 	.short	0x0082
	.zero		2


//--------------------- .nv.info                  --------------------------
	.section	.nv.info,"",@"SHT_CUDA_INFO"
	.align	4


	//----- nvinfo : EIATTR_REGCOUNT
	.align		4
        /*0000*/ 	.byte	0x04, 0x2f
        /*0002*/ 	.short	(.L_4 - .L_3)
	.align		4
.L_3:
        /*0004*/ 	.word	index@(_Z6kernelv)
        /*0008*/ 	.word	0x00000018


	//----- nvinfo : EIATTR_FRAME_SIZE
	.align		4
.L_4:
        /*000c*/ 	.byte	0x04, 0x11
        /*000e*/ 	.short	(.L_6 - .L_5)
	.align		4
.L_5:
        /*0010*/ 	.word	index@(_Z6kernelv)
        /*0014*/ 	.word	0x00000000


	//----- nvinfo : EIATTR_MIN_STACK_SIZE
	.align		4
.L_6:
        /*0018*/ 	.byte	0x04, 0x12
        /*001a*/ 	.short	(.L_8 - .L_7)
	.align		4
.L_7:
        /*001c*/ 	.word	index@(_Z6kernelv)
        /*0020*/ 	.word	0x00000000
.L_8:


//--------------------- .nv.compat                --------------------------
	.section	.nv.compat,"",@"SHT_CUDA_COMPAT_INFO"
	.align	4
        /*0000*/ 	.byte	0x02, 0x09, 0x00, 0x00, 0x02, 0x02, 0x01, 0x00, 0x02, 0x05, 0x05, 0x00, 0x03, 0x07, 0x01, 0x01
        /*0010*/ 	.byte	0x02, 0x03, 0x00, 0x00, 0x02, 0x06, 0x01, 0x00, 0x04, 0x0b, 0x08, 0x00, 0x09, 0x00, 0x00, 0x00
        /*0020*/ 	.byte	0x00, 0x00, 0x00, 0x00


//--------------------- .nv.info._Z6kernelv       --------------------------
	.section	.nv.info._Z6kernelv,"",@"SHT_CUDA_INFO"
	.sectionflags	@""
	.align	4


	//----- nvinfo : EIATTR_CUDA_API_VERSION
	.align		4
        /*0000*/ 	.byte	0x04, 0x37
        /*0002*/ 	.short	(.L_10 - .L_9)
.L_9:
        /*0004*/ 	.word	0x00000082


	//----- nvinfo : EIATTR_SPARSE_MMA_MASK
	.align		4
.L_10:
        /*0008*/ 	.byte	0x03, 0x50
        /*000a*/ 	.short	0x0000


	//----- nvinfo : EIATTR_MAXREG_COUNT
	.align		4
        /*000c*/ 	.byte	0x03, 0x1b
        /*000e*/ 	.short	0x00ff


	//----- nvinfo : EIATTR_EXTERNS
	.align		4
        /*0010*/ 	.byte	0x04, 0x0f
        /*0012*/ 	.short	(.L_12 - .L_11)


	//   ....[0]....
	.align		4
.L_11:
        /*0014*/ 	.word	index@(__assertfail)


	//----- nvinfo : EIATTR_MERCURY_ISA_VERSION
	.align		4
.L_12:
        /*0018*/ 	.byte	0x03, 0x5f
        /*001a*/ 	.short	0x0101


	//----- nvinfo : EIATTR_VRC_CTA_INIT_COUNT
	.align		4
        /*001c*/ 	.byte	0x02, 0x4a
	.zero		1
	.zero		1


	//----- nvinfo : EIATTR_SYSCALL_OFFSETS
	.align		4
        /*0020*/ 	.byte	0x04, 0x46
        /*0022*/ 	.short	(.L_14 - .L_13)


	//   ....[0]....
.L_13:
        /*0024*/ 	.word	0x00000100


	//----- nvinfo : EIATTR_EXIT_INSTR_OFFSETS
	.align		4
.L_14:
        /*0028*/ 	.byte	0x04, 0x1c
        /*002a*/ 	.short	(.L_16 - .L_15)


	//   ....[0]....
.L_15:
        /*002c*/ 	.word	0x00000110


	//----- nvinfo : EIATTR_SW_WAR
	.align		4
.L_16:
        /*0030*/ 	.byte	0x04, 0x36
        /*0032*/ 	.short	(.L_18 - .L_17)
.L_17:
        /*0034*/ 	.word	0x00000008
.L_18:


//--------------------- .nv.callgraph             --------------------------
	.section	.nv.callgraph,"",@"SHT_CUDA_CALLGRAPH"
	.align	4
	.sectionentsize	8
	.align		4
        /*0000*/ 	.word	0x00000000
	.align		4
        /*0004*/ 	.word	0xffffffff
	.align		4
        /*0008*/ 	.word	index@(_Z6kernelv)
	.align		4
        /*000c*/ 	.word	index@(__assertfail)
	.align		4
        /*0010*/ 	.word	0x00000000
	.align		4
        /*0014*/ 	.word	0xfffffffe
	.align		4
        /*0018*/ 	.word	0x00000000
	.align		4
        /*001c*/ 	.word	0xfffffffd
	.align		4
        /*0020*/ 	.word	0x00000000
	.align		4
        /*0024*/ 	.word	0xfffffffc


//--------------------- .nv.constant4             --------------------------
	.section	.nv.constant4,"a",@progbits
	.align	8
	.align		8
.nv.constant4:
        /*0000*/ 	.dword	__assertfail
	.align		8
        /*0008*/ 	.dword	__unnamed_1
	.align		8
        /*0010*/ 	.dword	$str
	.align		8
        /*0018*/ 	.dword	$str$1


//--------------------- .text._Z6kernelv          --------------------------
	.section	.text._Z6kernelv,"ax",@progbits
	.align	128
        .global         _Z6kernelv
        .type           _Z6kernelv,@function
        .size           _Z6kernelv,(.L_x_2 - _Z6kernelv)
        .other          _Z6kernelv,@"STO_CUDA_ENTRY STV_DEFAULT"
_Z6kernelv:
.text._Z6kernelv:
[----:B------:R-:W0:Y:S01]  /*0000*/  LDC R1, c[0x0][0x37c] ;  /* 0x0000df00ff017b82 */ /* 0x000e220000000800 */
[----:B------:R-:W-:Y:S01]  /*0010*/  MOV R0, 0x0 ;  /* 0x0000000000007802 */ /* 0x000fe20000000f00 */
[----:B------:R-:W1:Y:S01]  /*0020*/  LDCU.64 UR4, c[0x4][0x10] ;  /* 0x01000200ff0477ac */ /* 0x000e620008000a00 */
[----:B------:R-:W-:Y:S02]  /*0030*/  HFMA2 R12, -RZ, RZ, 0, 5.9604644775390625e-08 ;  /* 0x00000001ff0c7431 */ /* 0x000fe400000001ff */
[----:B------:R-:W-:-:S03]  /*0040*/  IMAD.MOV.U32 R8, RZ, RZ, 0xb ;  /* 0x0000000bff087424 */ /* 0x000fc600078e00ff */
[----:B------:R2:W3:Y:S01]  /*0050*/  LDC.64 R2, c[0x4][R0] ;  /* 0x0100000000027b82 */ /* 0x0004e20000000a00 */
[----:B------:R-:W4:Y:S01]  /*0060*/  LDCU.64 UR6, c[0x4][0x18] ;  /* 0x01000300ff0677ac */ /* 0x000f220008000a00 */
[----:B------:R-:W-:Y:S01]  /*0070*/  IMAD.MOV.U32 R13, RZ, RZ, RZ ;  /* 0x000000ffff0d7224 */ /* 0x000fe200078e00ff */
[----:B------:R-:W5:Y:S01]  /*0080*/  LDCU.64 UR8, c[0x4][0x8] ;  /* 0x01000100ff0877ac */ /* 0x000f620008000a00 */
[----:B-1----:R-:W-:Y:S01]  /*0090*/  IMAD.U32 R4, RZ, RZ, UR4 ;  /* 0x00000004ff047e24 */ /* 0x002fe2000f8e00ff */
[----:B------:R-:W-:Y:S01]  /*00a0*/  MOV R5, UR5 ;  /* 0x0000000500057c02 */ /* 0x000fe20008000f00 */
[----:B----4-:R-:W-:Y:S01]  /*00b0*/  IMAD.U32 R6, RZ, RZ, UR6 ;  /* 0x00000006ff067e24 */ /* 0x010fe2000f8e00ff */
[----:B------:R-:W-:Y:S01]  /*00c0*/  MOV R7, UR7 ;  /* 0x0000000700077c02 */ /* 0x000fe20008000f00 */
[----:B-----5:R-:W-:Y:S01]  /*00d0*/  IMAD.U32 R10, RZ, RZ, UR8 ;  /* 0x00000008ff0a7e24 */ /* 0x020fe2000f8e00ff */
[----:B--2---:R-:W-:-:S07]  /*00e0*/  MOV R11, UR9 ;  /* 0x00000009000b7c02 */ /* 0x004fce0008000f00 */
[----:B------:R-:W-:-:S07]  /*00f0*/  LEPC R20, `(.L_x_0) ;  /* 0x000000001014794e */ /* 0x000fce0000000000 */
[----:B0--3--:R-:W-:Y:S05]  /*0100*/  CALL.ABS.NOINC R2 ;  /* 0x0000000002007343 */ /* 0x009fea0003c00000 */
.L_x_0:
[----:B------:R-:W-:Y:S05]  /*0110*/  EXIT ;  /* 0x000000000000794d */ /* 0x000fea0003800000 */
.L_x_1:
[----:B------:R-:W-:-:S00]  /*0120*/  BRA `(.L_x_1) ;  /* 0xfffffffc00fc7947 */ /* 0x000fc0000383ffff */
[----:B------:R-:W-:-:S00]  /*0130*/  NOP ;  /* 0x0000000000007918 */ /* 0x000fc00000000000 */
        /* <DEDUP_REMOVED lines=12> */
.L_x_2:


//--------------------- .nv.global.init           --------------------------
	.section	.nv.global.init,"aw",@progbits
.nv.global.init:
	.type		$str,@object
	.size		$str,($str$1 - $str)
$str:
        /*0000*/ 	.byte	0x66, 0x61, 0x6c, 0x73, 0x65, 0x00
	.type		$str$1,@object
	.size		$str$1,(__unnamed_1 - $str$1)
$str$1:
        /*0006*/ 	.byte	0x61, 0x73, 0x73, 0x65, 0x72, 0x74, 0x2e, 0x63, 0x75, 0x00
	.type		__unnamed_1,@object
	.size		__unnamed_1,(.L_0 - __unnamed_1)
__unnamed_1:
        /*0010*/ 	.byte	0x76, 0x6f, 0x69, 0x64, 0x20, 0x6b, 0x65, 0x72, 0x6e, 0x65, 0x6c, 0x28, 0x29, 0x00
.L_0:


//--------------------- .nv.shared.reserved.0     --------------------------
	.section	.nv.shared.reserved.0,"aw",@nobits
	.weak		__nv_reservedSMEM_offset_0_alias
	.size		__nv_reservedSMEM_offset_0_alias, 0, 64
	.other		__nv_reservedSMEM_offset_0_alias,@"STO_CUDA_RESERVED_SHARED STV_DEFAULT"
__nv_reservedSMEM_offset_0_alias:
	.zero		0
	.zero		64


//--------------------- .nv.constant0._Z6kernelv  --------------------------
	.section	.nv.constant0._Z6kernelv,"a",@progbits
	.sectionflags	@""
	.align	4
.nv.constant0._Z6kernelv:
	.zero		896


//--------------------- SYMBOLS --------------------------

	.type		.nv.reservedSmem.offset0,@object
	.size		.nv.reservedSmem.offset0,0x4
	.type		__assertfail,@function
